//
// Generated by NVIDIA NVVM Compiler
//
// Compiler Build ID: CL-36424714
// Cuda compilation tools, release 13.0, V13.0.88
// Based on NVVM 20.0.0
//

.version 9.0
.target sm_100
.address_size 64

	// .globl	_Z15sharedILPkernelPfS_S_iii
// _ZZ15sharedILPkernelPfS_S_iiiE7shTileA has been demoted
// _ZZ15sharedILPkernelPfS_S_iiiE7shTileB has been demoted

.visible .entry _Z15sharedILPkernelPfS_S_iii(
	.param .u64 .ptr .align 1 _Z15sharedILPkernelPfS_S_iii_param_0,
	.param .u64 .ptr .align 1 _Z15sharedILPkernelPfS_S_iii_param_1,
	.param .u64 .ptr .align 1 _Z15sharedILPkernelPfS_S_iii_param_2,
	.param .u32 _Z15sharedILPkernelPfS_S_iii_param_3,
	.param .u32 _Z15sharedILPkernelPfS_S_iii_param_4,
	.param .u32 _Z15sharedILPkernelPfS_S_iii_param_5
)
{
	.reg .pred 	%p<3>;
	.reg .b32 	%r<49>;
	.reg .b32 	%f<175>;
	.reg .b64 	%rd<19>;
	// demoted variable
	.shared .align 4 .b8 _ZZ15sharedILPkernelPfS_S_iiiE7shTileA[4096];
	// demoted variable
	.shared .align 4 .b8 _ZZ15sharedILPkernelPfS_S_iiiE7shTileB[4096];
	ld.param.u64 	%rd3, [_Z15sharedILPkernelPfS_S_iii_param_0];
	ld.param.u64 	%rd4, [_Z15sharedILPkernelPfS_S_iii_param_1];
	ld.param.u64 	%rd5, [_Z15sharedILPkernelPfS_S_iii_param_2];
	ld.param.u32 	%r25, [_Z15sharedILPkernelPfS_S_iii_param_4];
	ld.param.u32 	%r26, [_Z15sharedILPkernelPfS_S_iii_param_5];
	mov.u32 	%r27, %ctaid.y;
	mov.u32 	%r28, %ntid.y;
	mul.lo.s32 	%r29, %r28, %r27;
	shl.b32 	%r30, %r29, 1;
	mov.u32 	%r1, %tid.y;
	add.s32 	%r2, %r30, %r1;
	mov.u32 	%r31, %ctaid.x;
	mov.u32 	%r32, %ntid.x;
	mov.u32 	%r3, %tid.x;
	mad.lo.s32 	%r4, %r31, %r32, %r3;
	setp.lt.s32 	%p1, %r26, 1;
	mov.f32 	%f173, 0f00000000;
	mov.f32 	%f174, %f173;
	@%p1 bra 	$L__BB0_3;
	cvta.to.global.u64 	%rd1, %rd4;
	cvta.to.global.u64 	%rd2, %rd3;
	add.s32 	%r33, %r26, 31;
	shr.u32 	%r34, %r33, 5;
	shl.b32 	%r35, %r1, 7;
	mov.u32 	%r36, _ZZ15sharedILPkernelPfS_S_iiiE7shTileA;
	add.s32 	%r5, %r36, %r35;
	shl.b32 	%r37, %r3, 2;
	add.s32 	%r6, %r5, %r37;
	mov.u32 	%r38, _ZZ15sharedILPkernelPfS_S_iiiE7shTileB;
	add.s32 	%r8, %r38, %r37;
	add.s32 	%r7, %r8, %r35;
	neg.s32 	%r48, %r34;
	add.s32 	%r39, %r2, 16;
	mad.lo.s32 	%r47, %r26, %r39, %r3;
	mad.lo.s32 	%r46, %r26, %r2, %r3;
	add.s32 	%r40, %r1, 16;
	mad.lo.s32 	%r45, %r25, %r40, %r4;
	shl.b32 	%r13, %r25, 5;
	mad.lo.s32 	%r44, %r1, %r25, %r4;
	mov.f32 	%f174, 0f00000000;
	mov.f32 	%f173, %f174;
$L__BB0_2:
	mul.wide.u32 	%rd6, %r46, 4;
	add.s64 	%rd7, %rd2, %rd6;
	ld.global.f32 	%f9, [%rd7];
	st.shared.f32 	[%r6], %f9;
	mul.wide.u32 	%rd8, %r47, 4;
	add.s64 	%rd9, %rd2, %rd8;
	ld.global.f32 	%f10, [%rd9];
	st.shared.f32 	[%r6+2048], %f10;
	mul.wide.u32 	%rd10, %r44, 4;
	add.s64 	%rd11, %rd1, %rd10;
	ld.global.f32 	%f11, [%rd11];
	st.shared.f32 	[%r7], %f11;
	mul.wide.u32 	%rd12, %r45, 4;
	add.s64 	%rd13, %rd1, %rd12;
	ld.global.f32 	%f12, [%rd13];
	st.shared.f32 	[%r7+2048], %f12;
	bar.sync 	0;
	ld.shared.f32 	%f13, [%r5];
	ld.shared.f32 	%f14, [%r8];
	fma.rn.f32 	%f15, %f13, %f14, %f174;
	ld.shared.f32 	%f16, [%r5+2048];
	fma.rn.f32 	%f17, %f14, %f16, %f173;
	ld.shared.f32 	%f18, [%r5+4];
	ld.shared.f32 	%f19, [%r8+128];
	fma.rn.f32 	%f20, %f18, %f19, %f15;
	ld.shared.f32 	%f21, [%r5+2052];
	fma.rn.f32 	%f22, %f19, %f21, %f17;
	ld.shared.f32 	%f23, [%r5+8];
	ld.shared.f32 	%f24, [%r8+256];
	fma.rn.f32 	%f25, %f23, %f24, %f20;
	ld.shared.f32 	%f26, [%r5+2056];
	fma.rn.f32 	%f27, %f24, %f26, %f22;
	ld.shared.f32 	%f28, [%r5+12];
	ld.shared.f32 	%f29, [%r8+384];
	fma.rn.f32 	%f30, %f28, %f29, %f25;
	ld.shared.f32 	%f31, [%r5+2060];
	fma.rn.f32 	%f32, %f29, %f31, %f27;
	ld.shared.f32 	%f33, [%r5+16];
	ld.shared.f32 	%f34, [%r8+512];
	fma.rn.f32 	%f35, %f33, %f34, %f30;
	ld.shared.f32 	%f36, [%r5+2064];
	fma.rn.f32 	%f37, %f34, %f36, %f32;
	ld.shared.f32 	%f38, [%r5+20];
	ld.shared.f32 	%f39, [%r8+640];
	fma.rn.f32 	%f40, %f38, %f39, %f35;
	ld.shared.f32 	%f41, [%r5+2068];
	fma.rn.f32 	%f42, %f39, %f41, %f37;
	ld.shared.f32 	%f43, [%r5+24];
	ld.shared.f32 	%f44, [%r8+768];
	fma.rn.f32 	%f45, %f43, %f44, %f40;
	ld.shared.f32 	%f46, [%r5+2072];
	fma.rn.f32 	%f47, %f44, %f46, %f42;
	ld.shared.f32 	%f48, [%r5+28];
	ld.shared.f32 	%f49, [%r8+896];
	fma.rn.f32 	%f50, %f48, %f49, %f45;
	ld.shared.f32 	%f51, [%r5+2076];
	fma.rn.f32 	%f52, %f49, %f51, %f47;
	ld.shared.f32 	%f53, [%r5+32];
	ld.shared.f32 	%f54, [%r8+1024];
	fma.rn.f32 	%f55, %f53, %f54, %f50;
	ld.shared.f32 	%f56, [%r5+2080];
	fma.rn.f32 	%f57, %f54, %f56, %f52;
	ld.shared.f32 	%f58, [%r5+36];
	ld.shared.f32 	%f59, [%r8+1152];
	fma.rn.f32 	%f60, %f58, %f59, %f55;
	ld.shared.f32 	%f61, [%r5+2084];
	fma.rn.f32 	%f62, %f59, %f61, %f57;
	ld.shared.f32 	%f63, [%r5+40];
	ld.shared.f32 	%f64, [%r8+1280];
	fma.rn.f32 	%f65, %f63, %f64, %f60;
	ld.shared.f32 	%f66, [%r5+2088];
	fma.rn.f32 	%f67, %f64, %f66, %f62;
	ld.shared.f32 	%f68, [%r5+44];
	ld.shared.f32 	%f69, [%r8+1408];
	fma.rn.f32 	%f70, %f68, %f69, %f65;
	ld.shared.f32 	%f71, [%r5+2092];
	fma.rn.f32 	%f72, %f69, %f71, %f67;
	ld.shared.f32 	%f73, [%r5+48];
	ld.shared.f32 	%f74, [%r8+1536];
	fma.rn.f32 	%f75, %f73, %f74, %f70;
	ld.shared.f32 	%f76, [%r5+2096];
	fma.rn.f32 	%f77, %f74, %f76, %f72;
	ld.shared.f32 	%f78, [%r5+52];
	ld.shared.f32 	%f79, [%r8+1664];
	fma.rn.f32 	%f80, %f78, %f79, %f75;
	ld.shared.f32 	%f81, [%r5+2100];
	fma.rn.f32 	%f82, %f79, %f81, %f77;
	ld.shared.f32 	%f83, [%r5+56];
	ld.shared.f32 	%f84, [%r8+1792];
	fma.rn.f32 	%f85, %f83, %f84, %f80;
	ld.shared.f32 	%f86, [%r5+2104];
	fma.rn.f32 	%f87, %f84, %f86, %f82;
	ld.shared.f32 	%f88, [%r5+60];
	ld.shared.f32 	%f89, [%r8+1920];
	fma.rn.f32 	%f90, %f88, %f89, %f85;
	ld.shared.f32 	%f91, [%r5+2108];
	fma.rn.f32 	%f92, %f89, %f91, %f87;
	ld.shared.f32 	%f93, [%r5+64];
	ld.shared.f32 	%f94, [%r8+2048];
	fma.rn.f32 	%f95, %f93, %f94, %f90;
	ld.shared.f32 	%f96, [%r5+2112];
	fma.rn.f32 	%f97, %f94, %f96, %f92;
	ld.shared.f32 	%f98, [%r5+68];
	ld.shared.f32 	%f99, [%r8+2176];
	fma.rn.f32 	%f100, %f98, %f99, %f95;
	ld.shared.f32 	%f101, [%r5+2116];
	fma.rn.f32 	%f102, %f99, %f101, %f97;
	ld.shared.f32 	%f103, [%r5+72];
	ld.shared.f32 	%f104, [%r8+2304];
	fma.rn.f32 	%f105, %f103, %f104, %f100;
	ld.shared.f32 	%f106, [%r5+2120];
	fma.rn.f32 	%f107, %f104, %f106, %f102;
	ld.shared.f32 	%f108, [%r5+76];
	ld.shared.f32 	%f109, [%r8+2432];
	fma.rn.f32 	%f110, %f108, %f109, %f105;
	ld.shared.f32 	%f111, [%r5+2124];
	fma.rn.f32 	%f112, %f109, %f111, %f107;
	ld.shared.f32 	%f113, [%r5+80];
	ld.shared.f32 	%f114, [%r8+2560];
	fma.rn.f32 	%f115, %f113, %f114, %f110;
	ld.shared.f32 	%f116, [%r5+2128];
	fma.rn.f32 	%f117, %f114, %f116, %f112;
	ld.shared.f32 	%f118, [%r5+84];
	ld.shared.f32 	%f119, [%r8+2688];
	fma.rn.f32 	%f120, %f118, %f119, %f115;
	ld.shared.f32 	%f121, [%r5+2132];
	fma.rn.f32 	%f122, %f119, %f121, %f117;
	ld.shared.f32 	%f123, [%r5+88];
	ld.shared.f32 	%f124, [%r8+2816];
	fma.rn.f32 	%f125, %f123, %f124, %f120;
	ld.shared.f32 	%f126, [%r5+2136];
	fma.rn.f32 	%f127, %f124, %f126, %f122;
	ld.shared.f32 	%f128, [%r5+92];
	ld.shared.f32 	%f129, [%r8+2944];
	fma.rn.f32 	%f130, %f128, %f129, %f125;
	ld.shared.f32 	%f131, [%r5+2140];
	fma.rn.f32 	%f132, %f129, %f131, %f127;
	ld.shared.f32 	%f133, [%r5+96];
	ld.shared.f32 	%f134, [%r8+3072];
	fma.rn.f32 	%f135, %f133, %f134, %f130;
	ld.shared.f32 	%f136, [%r5+2144];
	fma.rn.f32 	%f137, %f134, %f136, %f132;
	ld.shared.f32 	%f138, [%r5+100];
	ld.shared.f32 	%f139, [%r8+3200];
	fma.rn.f32 	%f140, %f138, %f139, %f135;
	ld.shared.f32 	%f141, [%r5+2148];
	fma.rn.f32 	%f142, %f139, %f141, %f137;
	ld.shared.f32 	%f143, [%r5+104];
	ld.shared.f32 	%f144, [%r8+3328];
	fma.rn.f32 	%f145, %f143, %f144, %f140;
	ld.shared.f32 	%f146, [%r5+2152];
	fma.rn.f32 	%f147, %f144, %f146, %f142;
	ld.shared.f32 	%f148, [%r5+108];
	ld.shared.f32 	%f149, [%r8+3456];
	fma.rn.f32 	%f150, %f148, %f149, %f145;
	ld.shared.f32 	%f151, [%r5+2156];
	fma.rn.f32 	%f152, %f149, %f151, %f147;
	ld.shared.f32 	%f153, [%r5+112];
	ld.shared.f32 	%f154, [%r8+3584];
	fma.rn.f32 	%f155, %f153, %f154, %f150;
	ld.shared.f32 	%f156, [%r5+2160];
	fma.rn.f32 	%f157, %f154, %f156, %f152;
	ld.shared.f32 	%f158, [%r5+116];
	ld.shared.f32 	%f159, [%r8+3712];
	fma.rn.f32 	%f160, %f158, %f159, %f155;
	ld.shared.f32 	%f161, [%r5+2164];
	fma.rn.f32 	%f162, %f159, %f161, %f157;
	ld.shared.f32 	%f163, [%r5+120];
	ld.shared.f32 	%f164, [%r8+3840];
	fma.rn.f32 	%f165, %f163, %f164, %f160;
	ld.shared.f32 	%f166, [%r5+2168];
	fma.rn.f32 	%f167, %f164, %f166, %f162;
	ld.shared.f32 	%f168, [%r5+124];
	ld.shared.f32 	%f169, [%r8+3968];
	fma.rn.f32 	%f174, %f168, %f169, %f165;
	ld.shared.f32 	%f170, [%r5+2172];
	fma.rn.f32 	%f173, %f169, %f170, %f167;
	bar.sync 	0;
	add.s32 	%r48, %r48, 1;
	setp.ne.s32 	%p2, %r48, 0;
	add.s32 	%r47, %r47, 32;
	add.s32 	%r46, %r46, 32;
	add.s32 	%r45, %r45, %r13;
	add.s32 	%r44, %r44, %r13;
	@%p2 bra 	$L__BB0_2;
$L__BB0_3:
	cvta.to.global.u64 	%rd14, %rd5;
	mad.lo.s32 	%r41, %r25, %r2, %r4;
	mul.wide.s32 	%rd15, %r41, 4;
	add.s64 	%rd16, %rd14, %rd15;
	st.global.f32 	[%rd16], %f174;
	shl.b32 	%r42, %r25, 4;
	add.s32 	%r43, %r41, %r42;
	mul.wide.s32 	%rd17, %r43, 4;
	add.s64 	%rd18, %rd14, %rd17;
	st.global.f32 	[%rd18], %f173;
	ret;

}


// ===== COMPILED SASS (sm_100) =====

	.target	sm_100

	.elftype	@"ET_EXEC"


//--------------------- .note.nv.tkinfo           --------------------------
	.section	.note.nv.tkinfo,"",@"SHT_NOTE"
	.sectionflags	@"SHF_NOTE_NV_TKINFO"
	.tkinfo
        /*0018*/ 	.word	0x00000002
        /*0030*/ 	.string	""
        /*0030*/ 	.string	"ptxas"
        /*0030*/ 	.string	"Cuda compilation tools, release 13.0, V13.0.88"
        /*0030*/ 	.string	"Build cuda_13.0.r13.0/compiler.36424714_0"
        /*0030*/ 	.string	"-arch sm_100 -m 64 "



//--------------------- .note.nv.cuinfo           --------------------------
	.section	.note.nv.cuinfo,"",@"SHT_NOTE"
	.sectionflags	@"SHF_NOTE_NV_CUINFO"
        /*0018*/ 	.short	0x0002
        /*001a*/ 	.short	0x0064
        /*001c*/ 	.short	0x0082
	.zero		2


//--------------------- .nv.info                  --------------------------
	.section	.nv.info,"",@"SHT_CUDA_INFO"
	.align	4


	//----- nvinfo : EIATTR_REGCOUNT
	.align		4
        /*0000*/ 	.byte	0x04, 0x2f
        /*0002*/ 	.short	(.L_1 - .L_0)
	.align		4
.L_0:
        /*0004*/ 	.word	index@(_Z15sharedILPkernelPfS_S_iii)
        /*0008*/ 	.word	0x00000020


	//----- nvinfo : EIATTR_FRAME_SIZE
	.align		4
.L_1:
        /*000c*/ 	.byte	0x04, 0x11
        /*000e*/ 	.short	(.L_3 - .L_2)
	.align		4
.L_2:
        /*0010*/ 	.word	index@(_Z15sharedILPkernelPfS_S_iii)
        /*0014*/ 	.word	0x00000000


	//----- nvinfo : EIATTR_MIN_STACK_SIZE
	.align		4
.L_3:
        /*0018*/ 	.byte	0x04, 0x12
        /*001a*/ 	.short	(.L_5 - .L_4)
	.align		4
.L_4:
        /*001c*/ 	.word	index@(_Z15sharedILPkernelPfS_S_iii)
        /*0020*/ 	.word	0x00000000
.L_5:


//--------------------- .nv.compat                --------------------------
	.section	.nv.compat,"",@"SHT_CUDA_COMPAT_INFO"
	.align	4
        /*0000*/ 	.byte	0x02, 0x09, 0x00, 0x00, 0x02, 0x02, 0x01, 0x00, 0x02, 0x05, 0x05, 0x00, 0x03, 0x07, 0x01, 0x01
        /*0010*/ 	.byte	0x02, 0x03, 0x00, 0x00, 0x02, 0x06, 0x01, 0x00, 0x04, 0x0b, 0x08, 0x00, 0x09, 0x00, 0x00, 0x00
        /*0020*/ 	.byte	0x00, 0x00, 0x00, 0x00


//--------------------- .nv.info._Z15sharedILPkernelPfS_S_iii --------------------------
	.section	.nv.info._Z15sharedILPkernelPfS_S_iii,"",@"SHT_CUDA_INFO"
	.sectionflags	@""
	.align	4


	//----- nvinfo : EIATTR_CUDA_API_VERSION
	.align		4
        /*0000*/ 	.byte	0x04, 0x37
        /*0002*/ 	.short	(.L_7 - .L_6)
.L_6:
        /*0004*/ 	.word	0x00000082


	//----- nvinfo : EIATTR_KPARAM_INFO
	.align		4
.L_7:
        /*0008*/ 	.byte	0x04, 0x17
        /*000a*/ 	.short	(.L_9 - .L_8)
.L_8:
        /*000c*/ 	.word	0x00000000
        /*0010*/ 	.short	0x0005
        /*0012*/ 	.short	0x0020
        /*0014*/ 	.byte	0x00, 0xf0, 0x11, 0x00


	//----- nvinfo : EIATTR_KPARAM_INFO
	.align		4
.L_9:
        /*0018*/ 	.byte	0x04, 0x17
        /*001a*/ 	.short	(.L_11 - .L_10)
.L_10:
        /*001c*/ 	.word	0x00000000
        /*0020*/ 	.short	0x0004
        /*0022*/ 	.short	0x001c
        /*0024*/ 	.byte	0x00, 0xf0, 0x11, 0x00


	//----- nvinfo : EIATTR_KPARAM_INFO
	.align		4
.L_11:
        /*0028*/ 	.byte	0x04, 0x17
        /*002a*/ 	.short	(.L_13 - .L_12)
.L_12:
        /*002c*/ 	.word	0x00000000
        /*0030*/ 	.short	0x0003
        /*0032*/ 	.short	0x0018
        /*0034*/ 	.byte	0x00, 0xf0, 0x11, 0x00


	//----- nvinfo : EIATTR_KPARAM_INFO
	.align		4
.L_13:
        /*0038*/ 	.byte	0x04, 0x17
        /*003a*/ 	.short	(.L_15 - .L_14)
.L_14:
        /*003c*/ 	.word	0x00000000
        /*0040*/ 	.short	0x0002
        /*0042*/ 	.short	0x0010
        /*0044*/ 	.byte	0x00, 0xf5, 0x21, 0x00


	//----- nvinfo : EIATTR_KPARAM_INFO
	.align		4
.L_15:
        /*0048*/ 	.byte	0x04, 0x17
        /*004a*/ 	.short	(.L_17 - .L_16)
.L_16:
        /*004c*/ 	.word	0x00000000
        /*0050*/ 	.short	0x0001
        /*0052*/ 	.short	0x0008
        /*0054*/ 	.byte	0x00, 0xf5, 0x21, 0x00


	//----- nvinfo : EIATTR_KPARAM_INFO
	.align		4
.L_17:
        /*0058*/ 	.byte	0x04, 0x17
        /*005a*/ 	.short	(.L_19 - .L_18)
.L_18:
        /*005c*/ 	.word	0x00000000
        /*0060*/ 	.short	0x0000
        /*0062*/ 	.short	0x0000
        /*0064*/ 	.byte	0x00, 0xf5, 0x21, 0x00


	//----- nvinfo : EIATTR_SPARSE_MMA_MASK
	.align		4
.L_19:
        /*0068*/ 	.byte	0x03, 0x50
        /*006a*/ 	.short	0x0000


	//----- nvinfo : EIATTR_MAXREG_COUNT
	.align		4
        /*006c*/ 	.byte	0x03, 0x1b
        /*006e*/ 	.short	0x00ff


	//----- nvinfo : EIATTR_NUM_BARRIERS
	.align		4
        /*0070*/ 	.byte	0x02, 0x4c
        /*0072*/ 	.byte	0x01
	.zero		1


	//----- nvinfo : EIATTR_MERCURY_ISA_VERSION
	.align		4
        /*0074*/ 	.byte	0x03, 0x5f
        /*0076*/ 	.short	0x0101


	//----- nvinfo : EIATTR_VRC_CTA_INIT_COUNT
	.align		4
        /*0078*/ 	.byte	0x02, 0x4a
	.zero		1
	.zero		1


	//----- nvinfo : EIATTR_EXIT_INSTR_OFFSETS
	.align		4
        /*007c*/ 	.byte	0x04, 0x1c
        /*007e*/ 	.short	(.L_21 - .L_20)


	//   ....[0]....
.L_20:
        /*0080*/ 	.word	0x00000b40


	//----- nvinfo : EIATTR_CBANK_PARAM_SIZE
	.align		4
.L_21:
        /*0084*/ 	.byte	0x03, 0x19
        /*0086*/ 	.short	0x0024


	//----- nvinfo : EIATTR_PARAM_CBANK
	.align		4
        /*0088*/ 	.byte	0x04, 0x0a
        /*008a*/ 	.short	(.L_23 - .L_22)
	.align		4
.L_22:
        /*008c*/ 	.word	index@(.nv.constant0._Z15sharedILPkernelPfS_S_iii)
        /*0090*/ 	.short	0x0380
        /*0092*/ 	.short	0x0024


	//----- nvinfo : EIATTR_SW_WAR
	.align		4
.L_23:
        /*0094*/ 	.byte	0x04, 0x36
        /*0096*/ 	.short	(.L_25 - .L_24)
.L_24:
        /*0098*/ 	.word	0x00000008
.L_25:


//--------------------- .nv.callgraph             --------------------------
	.section	.nv.callgraph,"",@"SHT_CUDA_CALLGRAPH"
	.align	4
	.sectionentsize	8
	.align		4
        /*0000*/ 	.word	0x00000000
	.align		4
        /*0004*/ 	.word	0xffffffff
	.align		4
        /*0008*/ 	.word	0x00000000
	.align		4
        /*000c*/ 	.word	0xfffffffe
	.align		4
        /*0010*/ 	.word	0x00000000
	.align		4
        /*0014*/ 	.word	0xfffffffd
	.align		4
        /*0018*/ 	.word	0x00000000
	.align		4
        /*001c*/ 	.word	0xfffffffc


//--------------------- .text._Z15sharedILPkernelPfS_S_iii --------------------------
	.section	.text._Z15sharedILPkernelPfS_S_iii,"ax",@progbits
	.align	128
        .global         _Z15sharedILPkernelPfS_S_iii
        .type           _Z15sharedILPkernelPfS_S_iii,@function
        .size           _Z15sharedILPkernelPfS_S_iii,(.L_x_3 - _Z15sharedILPkernelPfS_S_iii)
        .other          _Z15sharedILPkernelPfS_S_iii,@"STO_CUDA_ENTRY STV_DEFAULT"
_Z15sharedILPkernelPfS_S_iii:
.text._Z15sharedILPkernelPfS_S_iii:
[----:B------:R-:W-:Y:S01]  /*0000*/  LDC R1, c[0x0][0x37c] ;  /* 0x0000df00ff017b82 */ /* 0x000fe20000000800 */
[----:B------:R-:W0:Y:S07]  /*0010*/  S2R R22, SR_TID.Y ;  /* 0x0000000000167919 */ /* 0x000e2e0000002200 */
[----:B------:R-:W1:Y:S01]  /*0020*/  S2UR UR4, SR_CTAID.Y ;  /* 0x00000000000479c3 */ /* 0x000e620000002600 */
[----:B------:R-:W2:Y:S01]  /*0030*/  LDCU UR10, c[0x0][0x3a0] ;  /* 0x00007400ff0a77ac */ /* 0x000ea20008000800 */
[----:B------:R-:W-:Y:S01]  /*0040*/  HFMA2 R11, -RZ, RZ, 0, 0 ;  /* 0x00000000ff0b7431 */ /* 0x000fe200000001ff */
[----:B------:R-:W3:Y:S01]  /*0050*/  S2R R24, SR_TID.X ;  /* 0x0000000000187919 */ /* 0x000ee20000002100 */
[----:B------:R-:W-:Y:S01]  /*0060*/  MOV R29, RZ ;  /* 0x000000ff001d7202 */ /* 0x000fe20000000f00 */
[----:B------:R-:W4:Y:S03]  /*0070*/  LDCU.64 UR8, c[0x0][0x358] ;  /* 0x00006b00ff0877ac */ /* 0x000f260008000a00 */
[----:B------:R-:W1:Y:S08]  /*0080*/  LDC R26, c[0x0][0x364] ;  /* 0x0000d900ff1a7b82 */ /* 0x000e700000000800 */
[----:B------:R-:W3:Y:S01]  /*0090*/  S2UR UR5, SR_CTAID.X ;  /* 0x00000000000579c3 */ /* 0x000ee20000002500 */
[----:B--2---:R-:W-:-:S07]  /*00a0*/  UISETP.GE.AND UP0, UPT, UR10, 0x1, UPT ;  /* 0x000000010a00788c */ /* 0x004fce000bf06270 */
[----:B------:R-:W3:Y:S01]  /*00b0*/  LDC R27, c[0x0][0x360] ;  /* 0x0000d800ff1b7b82 */ /* 0x000ee20000000800 */
[----:B-1----:R-:W-:-:S05]  /*00c0*/  IMAD R26, R26, UR4, RZ ;  /* 0x000000041a1a7c24 */ /* 0x002fca000f8e02ff */
[----:B0-----:R-:W-:Y:S01]  /*00d0*/  LEA R26, R26, R22, 0x1 ;  /* 0x000000161a1a7211 */ /* 0x001fe200078e08ff */
[----:B---3--:R-:W-:Y:S01]  /*00e0*/  IMAD R27, R27, UR5, R24 ;  /* 0x000000051b1b7c24 */ /* 0x008fe2000f8e0218 */
[----:B----4-:R-:W-:Y:S06]  /*00f0*/  BRA.U !UP0, `(.L_x_0) ;  /* 0x0000000908707547 */ /* 0x010fec000b800000 */
[----:B------:R-:W0:Y:S01]  /*0100*/  S2UR UR7, SR_CgaCtaId ;  /* 0x00000000000779c3 */ /* 0x000e220000008800 */
[----:B------:R-:W-:Y:S01]  /*0110*/  UMOV UR5, 0x400 ;  /* 0x0000040000057882 */ /* 0x000fe20000000000 */
[----:B------:R-:W-:Y:S01]  /*0120*/  IADD3 R20, PT, PT, R26, 0x10, RZ ;  /* 0x000000101a147810 */ /* 0x000fe20007ffe0ff */
[----:B------:R-:W-:Y:S01]  /*0130*/  UIADD3 UR6, UPT, UPT, UR5, 0x1000, URZ ;  /* 0x0000100005067890 */ /* 0x000fe2000fffe0ff */
[----:B------:R-:W-:Y:S01]  /*0140*/  IADD3 R21, PT, PT, R22, 0x10, RZ ;  /* 0x0000001016157810 */ /* 0x000fe20007ffe0ff */
[----:B------:R-:W-:Y:S02]  /*0150*/  UIADD3 UR4, UPT, UPT, UR10, 0x1f, URZ ;  /* 0x0000001f0a047890 */ /* 0x000fe4000fffe0ff */
[--C-:B------:R-:W-:Y:S01]  /*0160*/  IMAD R2, R26, UR10, R24.reuse ;  /* 0x0000000a1a027c24 */ /* 0x100fe2000f8e0218 */
[----:B------:R-:W-:Y:S01]  /*0170*/  MOV R29, RZ ;  /* 0x000000ff001d7202 */ /* 0x000fe20000000f00 */
[----:B------:R-:W1:Y:S01]  /*0180*/  LDC R0, c[0x0][0x39c] ;  /* 0x0000e700ff007b82 */ /* 0x000e620000000800 */
[----:B------:R-:W-:Y:S01]  /*0190*/  USHF.R.U32.HI UR4, URZ, 0x5, UR4 ;  /* 0x00000005ff047899 */ /* 0x000fe20008011604 */
[----:B------:R-:W-:Y:S01]  /*01a0*/  IMAD R20, R20, UR10, R24 ;  /* 0x0000000a14147c24 */ /* 0x000fe2000f8e0218 */
[----:B------:R-:W-:-:S02]  /*01b0*/  MOV R11, RZ ;  /* 0x000000ff000b7202 */ /* 0x000fc40000000f00 */
[----:B------:R-:W-:Y:S02]  /*01c0*/  UIADD3 UR4, UPT, UPT, -UR4, URZ, URZ ;  /* 0x000000ff04047290 */ /* 0x000fe4000fffe1ff */
[----:B0-----:R-:W-:Y:S02]  /*01d0*/  ULEA UR5, UR7, UR5, 0x18 ;  /* 0x0000000507057291 */ /* 0x001fe4000f8ec0ff */
[----:B------:R-:W-:-:S04]  /*01e0*/  ULEA UR6, UR7, UR6, 0x18 ;  /* 0x0000000607067291 */ /* 0x000fc8000f8ec0ff */
[----:B------:R-:W-:Y:S02]  /*01f0*/  LEA R25, R22, UR5, 0x7 ;  /* 0x0000000516197c11 */ /* 0x000fe4000f8e38ff */
[----:B------:R-:W-:Y:S01]  /*0200*/  LEA R23, R24, UR6, 0x2 ;  /* 0x0000000618177c11 */ /* 0x000fe2000f8e10ff */
[-CC-:B-1----:R-:W-:Y:S01]  /*0210*/  IMAD R3, R22, R0.reuse, R27.reuse ;  /* 0x0000000016037224 */ /* 0x182fe200078e021b */
[----:B------:R-:W-:Y:S01]  /*0220*/  LEA R24, R24, R25, 0x2 ;  /* 0x0000001918187211 */ /* 0x000fe200078e10ff */
[----:B------:R-:W-:Y:S01]  /*0230*/  IMAD R21, R21, R0, R27 ;  /* 0x0000000015157224 */ /* 0x000fe200078e021b */
[----:B------:R-:W-:-:S07]  /*0240*/  LEA R22, R22, R23, 0x7 ;  /* 0x0000001716167211 */ /* 0x000fce00078e38ff */
.L_x_1:
[----:B------:R-:W0:Y:S08]  /*0250*/  LDC.64 R6, c[0x0][0x380] ;  /* 0x0000e000ff067b82 */ /* 0x000e300000000a00 */
[----:B------:R-:W1:Y:S01]  /*0260*/  LDC.64 R4, c[0x0][0x388] ;  /* 0x0000e200ff047b82 */ /* 0x000e620000000a00 */
[----:B0-----:R-:W-:-:S04]  /*0270*/  IMAD.WIDE.U32 R16, R2, 0x4, R6 ;  /* 0x0000000402107825 */ /* 0x001fc800078e0006 */
[----:B------:R-:W-:Y:S01]  /*0280*/  IMAD.WIDE.U32 R6, R20, 0x4, R6 ;  /* 0x0000000414067825 */ /* 0x000fe200078e0006 */
[----:B------:R-:W2:Y:S03]  /*0290*/  LDG.E R10, desc[UR8][R16.64] ;  /* 0x00000008100a7981 */ /* 0x000ea6000c1e1900 */
[--C-:B-1----:R-:W-:Y:S02]  /*02a0*/  IMAD.WIDE.U32 R8, R3, 0x4, R4.reuse ;  /* 0x0000000403087825 */ /* 0x102fe400078e0004 */
[----:B------:R-:W3:Y:S02]  /*02b0*/  LDG.E R6, desc[UR8][R6.64] ;  /* 0x0000000806067981 */ /* 0x000ee4000c1e1900 */
[----:B------:R-:W-:Y:S02]  /*02c0*/  IMAD.WIDE.U32 R4, R21, 0x4, R4 ;  /* 0x0000000415047825 */ /* 0x000fe400078e0004 */
[----:B------:R-:W4:Y:S04]  /*02d0*/  LDG.E R9, desc[UR8][R8.64] ;  /* 0x0000000808097981 */ /* 0x000f28000c1e1900 */
[----:B------:R-:W5:Y:S04]  /*02e0*/  LDG.E R5, desc[UR8][R4.64] ;  /* 0x0000000804057981 */ /* 0x000f68000c1e1900 */
[----:B--2---:R-:W-:Y:S04]  /*02f0*/  STS [R24], R10 ;  /* 0x0000000a18007388 */ /* 0x004fe80000000800 */
[----:B---3--:R-:W-:Y:S04]  /*0300*/  STS [R24+0x800], R6 ;  /* 0x0008000618007388 */ /* 0x008fe80000000800 */
[----:B----4-:R-:W-:Y:S04]  /*0310*/  STS [R22], R9 ;  /* 0x0000000916007388 */ /* 0x010fe80000000800 */
[----:B-----5:R-:W-:Y:S01]  /*0320*/  STS [R22+0x800], R5 ;  /* 0x0008000516007388 */ /* 0x020fe20000000800 */
[----:B------:R-:W-:Y:S06]  /*0330*/  BAR.SYNC.DEFER_BLOCKING 0x0 ;  /* 0x0000000000007b1d */ /* 0x000fec0000010000 */
[----:B------:R-:W-:Y:S04]  /*0340*/  LDS R4, [R23] ;  /* 0x0000000017047984 */ /* 0x000fe80000000800 */
[----:B------:R-:W0:Y:S04]  /*0350*/  LDS.128 R12, [R25] ;  /* 0x00000000190c7984 */ /* 0x000e280000000c00 */
[----:B------:R-:W1:Y:S04]  /*0360*/  LDS.128 R16, [R25+0x800] ;  /* 0x0008000019107984 */ /* 0x000e680000000c00 */
[----:B------:R-:W2:Y:S04]  /*0370*/  LDS R8, [R23+0x80] ;  /* 0x0000800017087984 */ /* 0x000ea80000000800 */
[----:B------:R-:W3:Y:S04]  /*0380*/  LDS R7, [R23+0x100] ;  /* 0x0001000017077984 */ /* 0x000ee80000000800 */
[----:B------:R-:W4:Y:S01]  /*0390*/  LDS R28, [R23+0x180] ;  /* 0x00018000171c7984 */ /* 0x000f220000000800 */
[----:B0-----:R-:W-:Y:S01]  /*03a0*/  FFMA R12, R12, R4, R29 ;  /* 0x000000040c0c7223 */ /* 0x001fe2000000001d */
[----:B-1----:R-:W-:-:S03]  /*03b0*/  FFMA R16, R4, R16, R11 ;  /* 0x0000001004107223 */ /* 0x002fc6000000000b */
[C---:B--2---:R-:W-:Y:S01]  /*03c0*/  FFMA R12, R8.reuse, R13, R12 ;  /* 0x0000000d080c7223 */ /* 0x044fe2000000000c */
[----:B------:R-:W-:Y:S01]  /*03d0*/  FFMA R17, R8, R17, R16 ;  /* 0x0000001108117223 */ /* 0x000fe20000000010 */
[----:B------:R-:W-:Y:S02]  /*03e0*/  LDS R13, [R23+0x200] ;  /* 0x00020000170d7984 */ /* 0x000fe40000000800 */
[C---:B---3--:R-:W-:Y:S01]  /*03f0*/  FFMA R29, R7.reuse, R14, R12 ;  /* 0x0000000e071d7223 */ /* 0x048fe2000000000c */
[----:B------:R-:W-:Y:S01]  /*0400*/  FFMA R18, R7, R18, R17 ;  /* 0x0000001207127223 */ /* 0x000fe20000000011 */
[----:B------:R-:W0:Y:S04]  /*0410*/  LDS.128 R8, [R25+0x810] ;  /* 0x0008100019087984 */ /* 0x000e280000000c00 */
[----:B------:R-:W1:Y:S01]  /*0420*/  LDS.128 R4, [R25+0x10] ;  /* 0x0000100019047984 */ /* 0x000e620000000c00 */
[----:B----4-:R-:W-:-:S03]  /*0430*/  FFMA R29, R28, R15, R29 ;  /* 0x0000000f1c1d7223 */ /* 0x010fc6000000001d */
[----:B------:R-:W2:Y:S04]  /*0440*/  LDS R12, [R23+0x280] ;  /* 0x00028000170c7984 */ /* 0x000ea80000000800 */
[----:B------:R-:W3:Y:S01]  /*0450*/  LDS R15, [R23+0x300] ;  /* 0x00030000170f7984 */ /* 0x000ee20000000800 */
[----:B------:R-:W-:-:S03]  /*0460*/  FFMA R18, R28, R19, R18 ;  /* 0x000000131c127223 */ /* 0x000fc60000000012 */
[----:B------:R-:W4:Y:S01]  /*0470*/  LDS R28, [R23+0x380] ;  /* 0x00038000171c7984 */ /* 0x000f220000000800 */
[----:B0-----:R-:W-:-:S03]  /*0480*/  FFMA R8, R13, R8, R18 ;  /* 0x000000080d087223 */ /* 0x001fc60000000012 */
[----:B------:R-:W-:Y:S01]  /*0490*/  LDS.128 R16, [R25+0x820] ;  /* 0x0008200019107984 */ /* 0x000fe20000000c00 */
[----:B-1----:R-:W-:-:S04]  /*04a0*/  FFMA R29, R4, R13, R29 ;  /* 0x0000000d041d7223 */ /* 0x002fc8000000001d */
[C---:B--2---:R-:W-:Y:S01]  /*04b0*/  FFMA R4, R12.reuse, R5, R29 ;  /* 0x000000050c047223 */ /* 0x044fe2000000001d */
[----:B------:R-:W-:Y:S01]  /*04c0*/  FFMA R9, R12, R9, R8 ;  /* 0x000000090c097223 */ /* 0x000fe20000000008 */
[----:B------:R-:W0:Y:S02]  /*04d0*/  LDS R5, [R23+0x400] ;  /* 0x0004000017057984 */ /* 0x000e240000000800 */
[C---:B---3--:R-:W-:Y:S01]  /*04e0*/  FFMA R29, R15.reuse, R6, R4 ;  /* 0x000000060f1d7223 */ /* 0x048fe20000000004 */
[----:B------:R-:W-:Y:S01]  /*04f0*/  FFMA R10, R15, R10, R9 ;  /* 0x0000000a0f0a7223 */ /* 0x000fe20000000009 */
[----:B------:R-:W-:Y:S04]  /*0500*/  LDS R4, [R23+0x480] ;  /* 0x0004800017047984 */ /* 0x000fe80000000800 */
[----:B------:R-:W1:Y:S01]  /*0510*/  LDS.128 R12, [R25+0x20] ;  /* 0x00002000190c7984 */ /* 0x000e620000000c00 */
[----:B----4-:R-:W-:-:S03]  /*0520*/  FFMA R29, R28, R7, R29 ;  /* 0x000000071c1d7223 */ /* 0x010fc6000000001d */
[----:B------:R-:W2:Y:S01]  /*0530*/  LDS R7, [R23+0x500] ;  /* 0x0005000017077984 */ /* 0x000ea20000000800 */
[----:B------:R-:W-:-:S03]  /*0540*/  FFMA R10, R28, R11, R10 ;  /* 0x0000000b1c0a7223 */ /* 0x000fc6000000000a */
[----:B------:R-:W3:Y:S01]  /*0550*/  LDS R28, [R23+0x580] ;  /* 0x00058000171c7984 */ /* 0x000ee20000000800 */
[----:B0-----:R-:W-:Y:S01]  /*0560*/  FFMA R10, R5, R16, R10 ;  /* 0x00000010050a7223 */ /* 0x001fe2000000000a */
[----:B-1----:R-:W-:-:S03]  /*0570*/  FFMA R29, R12, R5, R29 ;  /* 0x000000050c1d7223 */ /* 0x002fc6000000001d */
[C---:B------:R-:W-:Y:S01]  /*0580*/  FFMA R17, R4.reuse, R17, R10 ;  /* 0x0000001104117223 */ /* 0x040fe2000000000a */
[----:B------:R-:W-:Y:S01]  /*0590*/  LDS R12, [R23+0x680] ;  /* 0x00068000170c7984 */ /* 0x000fe20000000800 */
[----:B------:R-:W-:Y:S02]  /*05a0*/  FFMA R6, R4, R13, R29 ;  /* 0x0000000d04067223 */ /* 0x000fe4000000001d */
[C---:B--2---:R-:W-:Y:S01]  /*05b0*/  FFMA R18, R7.reuse, R18, R17 ;  /* 0x0000001207127223 */ /* 0x044fe20000000011 */
[----:B------:R-:W-:Y:S01]  /*05c0*/  LDS R13, [R23+0x600] ;  /* 0x00060000170d7984 */ /* 0x000fe20000000800 */
[----:B------:R-:W-:-:S03]  /*05d0*/  FFMA R29, R7, R14, R6 ;  /* 0x0000000e071d7223 */ /* 0x000fc60000000006 */
[----:B------:R-:W0:Y:S04]  /*05e0*/  LDS.128 R4, [R25+0x30] ;  /* 0x0000300019047984 */ /* 0x000e280000000c00 */
[----:B------:R-:W1:Y:S01]  /*05f0*/  LDS.128 R8, [R25+0x830] ;  /* 0x0008300019087984 */ /* 0x000e620000000c00 */
[----:B---3--:R-:W-:-:S03]  /*0600*/  FFMA R29, R28, R15, R29 ;  /* 0x0000000f1c1d7223 */ /* 0x008fc6000000001d */
[----:B------:R-:W2:Y:S01]  /*0610*/  LDS R15, [R23+0x700] ;  /* 0x00070000170f7984 */ /* 0x000ea20000000800 */
[----:B------:R-:W-:-:S03]  /*0620*/  FFMA R18, R28, R19, R18 ;  /* 0x000000131c127223 */ /* 0x000fc60000000012 */
[----:B------:R-:W3:Y:S01]  /*0630*/  LDS R28, [R23+0x780] ;  /* 0x00078000171c7984 */ /* 0x000ee20000000800 */
[----:B0-----:R-:W-:Y:S01]  /*0640*/  FFMA R29, R4, R13, R29 ;  /* 0x0000000d041d7223 */ /* 0x001fe2000000001d */
[----:B-1----:R-:W-:-:S03]  /*0650*/  FFMA R8, R13, R8, R18 ;  /* 0x000000080d087223 */ /* 0x002fc60000000012 */
[C---:B------:R-:W-:Y:S01]  /*0660*/  FFMA R4, R12.reuse, R5, R29 ;  /* 0x000000050c047223 */ /* 0x040fe2000000001d */
[----:B------:R-:W-:Y:S01]  /*0670*/  LDS.128 R16, [R25+0x40] ;  /* 0x0000400019107984 */ /* 0x000fe20000000c00 */
[----:B------:R-:W-:Y:S02]  /*0680*/  FFMA R9, R12, R9, R8 ;  /* 0x000000090c097223 */ /* 0x000fe40000000008 */
[C---:B--2---:R-:W-:Y:S01]  /*0690*/  FFMA R29, R15.reuse, R6, R4 ;  /* 0x000000060f1d7223 */ /* 0x044fe20000000004 */
[----:B------:R-:W0:Y:S01]  /*06a0*/  LDS R5, [R23+0x800] ;  /* 0x0008000017057984 */ /* 0x000e220000000800 */
[----:B------:R-:W-:-:S03]  /*06b0*/  FFMA R10, R15, R10, R9 ;  /* 0x0000000a0f0a7223 */ /* 0x000fc60000000009 */
[----:B------:R-:W1:Y:S04]  /*06c0*/  LDS.128 R12, [R25+0x840] ;  /* 0x00084000190c7984 */ /* 0x000e680000000c00 */
[----:B------:R-:W2:Y:S01]  /*06d0*/  LDS R4, [R23+0x880] ;  /* 0x0008800017047984 */ /* 0x000ea20000000800 */
[----:B---3--:R-:W-:-:S03]  /*06e0*/  FFMA R29, R28, R7, R29 ;  /* 0x000000071c1d7223 */ /* 0x008fc6000000001d */
[----:B------:R-:W3:Y:S01]  /*06f0*/  LDS R7, [R23+0x900] ;  /* 0x0009000017077984 */ /* 0x000ee20000000800 */
[----:B------:R-:W-:-:S03]  /*0700*/  FFMA R10, R28, R11, R10 ;  /* 0x0000000b1c0a7223 */ /* 0x000fc6000000000a */
[----:B------:R-:W4:Y:S01]  /*0710*/  LDS R28, [R23+0x980] ;  /* 0x00098000171c7984 */ /* 0x000f220000000800 */
[----:B0-----:R-:W-:Y:S01]  /*0720*/  FFMA R29, R16, R5, R29 ;  /* 0x00000005101d7223 */ /* 0x001fe2000000001d */
[----:B-1----:R-:W-:Y:S02]  /*0730*/  FFMA R10, R5, R12, R10 ;  /* 0x0000000c050a7223 */ /* 0x002fe4000000000a */
[----:B------:R-:W-:Y:S01]  /*0740*/  LDS R12, [R23+0xa80] ;  /* 0x000a8000170c7984 */ /* 0x000fe20000000800 */
[C---:B--2---:R-:W-:Y:S01]  /*0750*/  FFMA R6, R4.reuse, R17, R29 ;  /* 0x0000001104067223 */ /* 0x044fe2000000001d */
[----:B------:R-:W-:Y:S02]  /*0760*/  FFMA R13, R4, R13, R10 ;  /* 0x0000000d040d7223 */ /* 0x000fe4000000000a */
[----:B------:R-:W-:Y:S01]  /*0770*/  LDS.128 R8, [R25+0x850] ;  /* 0x0008500019087984 */ /* 0x000fe20000000c00 */
[C---:B---3--:R-:W-:Y:S01]  /*0780*/  FFMA R17, R7.reuse, R18, R6 ;  /* 0x0000001207117223 */ /* 0x048fe20000000006 */
[----:B------:R-:W-:-:S02]  /*0790*/  FFMA R14, R7, R14, R13 ;  /* 0x0000000e070e7223 */ /* 0x000fc4000000000d */
[----:B------:R-:W0:Y:S04]  /*07a0*/  LDS R13, [R23+0xa00] ;  /* 0x000a0000170d7984 */ /* 0x000e280000000800 */
        /* <DEDUP_REMOVED lines=8> */
[----:B------:R-:W-:-:S03]  /*0830*/  FFMA R4, R12, R5, R19 ;  /* 0x000000050c047223 */ /* 0x000fc60000000013 */
[C---:B--2---:R-:W-:Y:S01]  /*0840*/  FFMA R10, R17.reuse, R10, R9 ;  /* 0x0000000a110a7223 */ /* 0x044fe20000000009 */
[----:B------:R-:W-:Y:S01]  /*0850*/  LDS R5, [R23+0xc00] ;  /* 0x000c000017057984 */ /* 0x000fe20000000800 */
[----:B------:R-:W-:-:S03]  /*0860*/  FFMA R29, R17, R6, R4 ;  /* 0x00000006111d7223 */ /* 0x000fc60000000004 */
[----:B------:R-:W0:Y:S04]  /*0870*/  LDS.128 R12, [R25+0x60] ;  /* 0x00006000190c7984 */ /* 0x000e280000000c00 */
[----:B------:R-:W1:Y:S04]  /*0880*/  LDS.128 R16, [R25+0x860] ;  /* 0x0008600019107984 */ /* 0x000e680000000c00 */
[----:B------:R-:W2:Y:S04]  /*0890*/  LDS R4, [R23+0xc80] ;  /* 0x000c800017047984 */ /* 0x000ea80000000800 */
[----:B------:R-:W4:Y:S01]  /*08a0*/  LDS R9, [R23+0xd00] ;  /* 0x000d000017097984 */ /* 0x000f220000000800 */
[C---:B---3--:R-:W-:Y:S01]  /*08b0*/  FFMA R7, R28.reuse, R7, R29 ;  /* 0x000000071c077223 */ /* 0x048fe2000000001d */
[----:B------:R-:W-:-:S02]  /*08c0*/  FFMA R10, R28, R11, R10 ;  /* 0x0000000b1c0a7223 */ /* 0x000fc4000000000a */
[----:B------:R-:W3:Y:S01]  /*08d0*/  LDS R28, [R23+0xd80] ;  /* 0x000d8000171c7984 */ /* 0x000ee20000000800 */
[----:B0-----:R-:W-:-:S03]  /*08e0*/  FFMA R7, R12, R5, R7 ;  /* 0x000000050c077223 */ /* 0x001fc60000000007 */
[----:B------:R-:W-:Y:S01]  /*08f0*/  LDS R12, [R23+0xe80] ;  /* 0x000e8000170c7984 */ /* 0x000fe20000000800 */
[----:B-1----:R-:W-:Y:S01]  /*0900*/  FFMA R10, R5, R16, R10 ;  /* 0x00000010050a7223 */ /* 0x002fe2000000000a */
[----:B--2---:R-:W-:-:S03]  /*0910*/  FFMA R6, R4, R13, R7 ;  /* 0x0000000d04067223 */ /* 0x004fc60000000007 */
[----:B------:R-:W-:Y:S01]  /*0920*/  FFMA R17, R4, R17, R10 ;  /* 0x0000001104117223 */ /* 0x000fe2000000000a */
[----:B------:R-:W-:Y:S01]  /*0930*/  LDS R13, [R23+0xe00] ;  /* 0x000e0000170d7984 */ /* 0x000fe20000000800 */
[C---:B----4-:R-:W-:Y:S02]  /*0940*/  FFMA R29, R9.reuse, R14, R6 ;  /* 0x0000000e091d7223 */ /* 0x050fe40000000006 */
[----:B------:R-:W-:Y:S01]  /*0950*/  FFMA R18, R9, R18, R17 ;  /* 0x0000001209127223 */ /* 0x000fe20000000011 */
[----:B------:R-:W0:Y:S04]  /*0960*/  LDS.128 R4, [R25+0x70] ;  /* 0x0000700019047984 */ /* 0x000e280000000c00 */
[----:B------:R-:W1:Y:S01]  /*0970*/  LDS.128 R8, [R25+0x870] ;  /* 0x0008700019087984 */ /* 0x000e620000000c00 */
[----:B---3--:R-:W-:-:S03]  /*0980*/  FFMA R29, R28, R15, R29 ;  /* 0x0000000f1c1d7223 */ /* 0x008fc6000000001d */
[----:B------:R-:W2:Y:S04]  /*0990*/  LDS R15, [R23+0xf00] ;  /* 0x000f0000170f7984 */ /* 0x000ea80000000800 */
[----:B------:R-:W3:Y:S01]  /*09a0*/  LDS R14, [R23+0xf80] ;  /* 0x000f8000170e7984 */ /* 0x000ee20000000800 */
[----:B------:R-:W-:Y:S01]  /*09b0*/  FFMA R18, R28, R19, R18 ;  /* 0x000000131c127223 */ /* 0x000fe20000000012 */
[----:B------:R-:W-:-:S04]  /*09c0*/  UIADD3 UR4, UPT, UPT, UR4, 0x1, URZ ;  /* 0x0000000104047890 */ /* 0x000fc8000fffe0ff */
[----:B------:R-:W-:Y:S01]  /*09d0*/  UISETP.NE.AND UP0, UPT, UR4, URZ, UPT ;  /* 0x000000ff0400728c */ /* 0x000fe2000bf05270 */
[----:B------:R-:W-:Y:S02]  /*09e0*/  IADD3 R20, PT, PT, R20, 0x20, RZ ;  /* 0x0000002014147810 */ /* 0x000fe40007ffe0ff */
[----:B------:R-:W-:Y:S02]  /*09f0*/  IADD3 R2, PT, PT, R2, 0x20, RZ ;  /* 0x0000002002027810 */ /* 0x000fe40007ffe0ff */
[C---:B------:R-:W-:Y:S02]  /*0a00*/  LEA R21, R0.reuse, R21, 0x5 ;  /* 0x0000001500157211 */ /* 0x040fe400078e28ff */
[----:B------:R-:W-:Y:S01]  /*0a10*/  LEA R3, R0, R3, 0x5 ;  /* 0x0000000300037211 */ /* 0x000fe200078e28ff */
[----:B0-----:R-:W-:Y:S01]  /*0a20*/  FFMA R29, R4, R13, R29 ;  /* 0x0000000d041d7223 */ /* 0x001fe2000000001d */
[----:B-1----:R-:W-:-:S03]  /*0a30*/  FFMA R8, R13, R8, R18 ;  /* 0x000000080d087223 */ /* 0x002fc60000000012 */
[C---:B------:R-:W-:Y:S01]  /*0a40*/  FFMA R4, R12.reuse, R5, R29 ;  /* 0x000000050c047223 */ /* 0x040fe2000000001d */
[----:B------:R-:W-:-:S03]  /*0a50*/  FFMA R9, R12, R9, R8 ;  /* 0x000000090c097223 */ /* 0x000fc60000000008 */
[C---:B--2---:R-:W-:Y:S01]  /*0a60*/  FFMA R29, R15.reuse, R6, R4 ;  /* 0x000000060f1d7223 */ /* 0x044fe20000000004 */
[----:B------:R-:W-:-:S03]  /*0a70*/  FFMA R10, R15, R10, R9 ;  /* 0x0000000a0f0a7223 */ /* 0x000fc60000000009 */
[C---:B---3--:R-:W-:Y:S01]  /*0a80*/  FFMA R29, R14.reuse, R7, R29 ;  /* 0x000000070e1d7223 */ /* 0x048fe2000000001d */
[----:B------:R-:W-:Y:S01]  /*0a90*/  FFMA R11, R14, R11, R10 ;  /* 0x0000000b0e0b7223 */ /* 0x000fe2000000000a */
[----:B------:R-:W-:Y:S06]  /*0aa0*/  BAR.SYNC.DEFER_BLOCKING 0x0 ;  /* 0x0000000000007b1d */ /* 0x000fec0000010000 */
[----:B------:R-:W-:Y:S05]  /*0ab0*/  BRA.U UP0, `(.L_x_1) ;  /* 0xfffffff500e47547 */ /* 0x000fea000b83ffff */
.L_x_0:
[----:B------:R-:W0:Y:S08]  /*0ac0*/  LDC R0, c[0x0][0x39c] ;  /* 0x0000e700ff007b82 */ /* 0x000e300000000800 */
[----:B------:R-:W1:Y:S01]  /*0ad0*/  LDC.64 R4, c[0x0][0x390] ;  /* 0x0000e400ff047b82 */ /* 0x000e620000000a00 */
[----:B0-----:R-:W-:-:S05]  /*0ae0*/  IMAD R3, R26, R0, R27 ;  /* 0x000000001a037224 */ /* 0x001fca00078e021b */
[----:B------:R-:W-:Y:S01]  /*0af0*/  LEA R7, R0, R3, 0x4 ;  /* 0x0000000300077211 */ /* 0x000fe200078e20ff */
[----:B-1----:R-:W-:-:S04]  /*0b00*/  IMAD.WIDE R2, R3, 0x4, R4 ;  /* 0x0000000403027825 */ /* 0x002fc800078e0204 */
[----:B------:R-:W-:Y:S01]  /*0b10*/  IMAD.WIDE R4, R7, 0x4, R4 ;  /* 0x0000000407047825 */ /* 0x000fe200078e0204 */
[----:B------:R-:W-:Y:S04]  /*0b20*/  STG.E desc[UR8][R2.64], R29 ;  /* 0x0000001d02007986 */ /* 0x000fe8000c101908 */
[----:B------:R-:W-:Y:S01]  /*0b30*/  STG.E desc[UR8][R4.64], R11 ;  /* 0x0000000b04007986 */ /* 0x000fe2000c101908 */
[----:B------:R-:W-:Y:S05]  /*0b40*/  EXIT ;  /* 0x000000000000794d */ /* 0x000fea0003800000 */
.L_x_2:
[----:B------:R-:W-:-:S00]  /*0b50*/  BRA `(.L_x_2) ;  /* 0xfffffffc00fc7947 */ /* 0x000fc0000383ffff */
[----:B------:R-:W-:-:S00]  /*0b60*/  NOP ;  /* 0x0000000000007918 */ /* 0x000fc00000000000 */
        /* <DEDUP_REMOVED lines=9> */
.L_x_3:


//--------------------- .nv.shared._Z15sharedILPkernelPfS_S_iii --------------------------
	.section	.nv.shared._Z15sharedILPkernelPfS_S_iii,"aw",@nobits
	.sectionflags	@""
	.align	4
.nv.shared._Z15sharedILPkernelPfS_S_iii:
	.zero		9216


//--------------------- .nv.shared.reserved.0     --------------------------
	.section	.nv.shared.reserved.0,"aw",@nobits
	.weak		__nv_reservedSMEM_offset_0_alias
	.size		__nv_reservedSMEM_offset_0_alias, 0, 64
	.other		__nv_reservedSMEM_offset_0_alias,@"STO_CUDA_RESERVED_SHARED STV_DEFAULT"
__nv_reservedSMEM_offset_0_alias:
	.zero		0
	.zero		64


//--------------------- .nv.constant0._Z15sharedILPkernelPfS_S_iii --------------------------
	.section	.nv.constant0._Z15sharedILPkernelPfS_S_iii,"a",@progbits
	.sectionflags	@""
	.align	4
.nv.constant0._Z15sharedILPkernelPfS_S_iii:
	.zero		932


//--------------------- SYMBOLS --------------------------

	.type		.nv.reservedSmem.offset0,@object
	.size		.nv.reservedSmem.offset0,0x4
	.type		.nv.reservedSmem.cap,@object
	.size		.nv.reservedSmem.cap,0x4
